//
// Generated by NVIDIA NVVM Compiler
//
// Compiler Build ID: CL-36424714
// Cuda compilation tools, release 13.0, V13.0.88
// Based on NVVM 20.0.0
//

.version 9.0
.target sm_100
.address_size 64

	// .globl	_Z19multiply_matrix_gpuPfS_S_
// _ZZ19multiply_matrix_gpuPfS_S_E4ds_A has been demoted
// _ZZ19multiply_matrix_gpuPfS_S_E4ds_B has been demoted

.visible .entry _Z19multiply_matrix_gpuPfS_S_(
	.param .u64 .ptr .align 1 _Z19multiply_matrix_gpuPfS_S__param_0,
	.param .u64 .ptr .align 1 _Z19multiply_matrix_gpuPfS_S__param_1,
	.param .u64 .ptr .align 1 _Z19multiply_matrix_gpuPfS_S__param_2
)
{
	.reg .pred 	%p<2>;
	.reg .b32 	%r<35>;
	.reg .b32 	%f<108>;
	.reg .b64 	%rd<27>;
	// demoted variable
	.shared .align 4 .b8 _ZZ19multiply_matrix_gpuPfS_S_E4ds_A[256];
	// demoted variable
	.shared .align 4 .b8 _ZZ19multiply_matrix_gpuPfS_S_E4ds_B[256];
	ld.param.u64 	%rd4, [_Z19multiply_matrix_gpuPfS_S__param_1];
	cvta.to.global.u64 	%rd1, %rd4;
	mov.u32 	%r12, %ctaid.x;
	mov.u32 	%r13, %ctaid.y;
	mov.u32 	%r14, %tid.x;
	mov.u32 	%r15, %tid.y;
	shl.b32 	%r16, %r12, 3;
	add.s32 	%r1, %r16, %r14;
	shl.b32 	%r17, %r13, 13;
	shl.b32 	%r18, %r15, 10;
	add.s32 	%r2, %r17, %r18;
	or.b32  	%r3, %r2, %r14;
	shl.b32 	%r19, %r15, 5;
	mov.u32 	%r20, _ZZ19multiply_matrix_gpuPfS_S_E4ds_A;
	add.s32 	%r4, %r20, %r19;
	shl.b32 	%r21, %r14, 2;
	add.s32 	%r5, %r4, %r21;
	add.s32 	%r6, %r1, %r18;
	mov.u32 	%r22, _ZZ19multiply_matrix_gpuPfS_S_E4ds_B;
	add.s32 	%r8, %r22, %r21;
	add.s32 	%r7, %r8, %r19;
	mov.f32 	%f107, 0f00000000;
	mov.b32 	%r34, 0;
$L__BB0_1:
	ld.param.u64 	%rd25, [_Z19multiply_matrix_gpuPfS_S__param_0];
	shl.b32 	%r23, %r34, 3;
	add.s32 	%r24, %r3, %r23;
	cvta.to.global.u64 	%rd5, %rd25;
	mul.wide.u32 	%rd6, %r24, 4;
	add.s64 	%rd7, %rd5, %rd6;
	ld.global.f32 	%f4, [%rd7];
	st.shared.f32 	[%r5], %f4;
	shl.b32 	%r25, %r34, 13;
	add.s32 	%r26, %r6, %r25;
	mul.wide.u32 	%rd8, %r26, 4;
	add.s64 	%rd9, %rd1, %rd8;
	ld.global.f32 	%f5, [%rd9];
	st.shared.f32 	[%r7], %f5;
	bar.sync 	0;
	ld.shared.f32 	%f6, [%r4];
	ld.shared.f32 	%f7, [%r8];
	fma.rn.f32 	%f8, %f6, %f7, %f107;
	ld.shared.f32 	%f9, [%r4+4];
	ld.shared.f32 	%f10, [%r8+32];
	fma.rn.f32 	%f11, %f9, %f10, %f8;
	ld.shared.f32 	%f12, [%r4+8];
	ld.shared.f32 	%f13, [%r8+64];
	fma.rn.f32 	%f14, %f12, %f13, %f11;
	ld.shared.f32 	%f15, [%r4+12];
	ld.shared.f32 	%f16, [%r8+96];
	fma.rn.f32 	%f17, %f15, %f16, %f14;
	ld.shared.f32 	%f18, [%r4+16];
	ld.shared.f32 	%f19, [%r8+128];
	fma.rn.f32 	%f20, %f18, %f19, %f17;
	ld.shared.f32 	%f21, [%r4+20];
	ld.shared.f32 	%f22, [%r8+160];
	fma.rn.f32 	%f23, %f21, %f22, %f20;
	ld.shared.f32 	%f24, [%r4+24];
	ld.shared.f32 	%f25, [%r8+192];
	fma.rn.f32 	%f26, %f24, %f25, %f23;
	ld.shared.f32 	%f27, [%r4+28];
	ld.shared.f32 	%f28, [%r8+224];
	fma.rn.f32 	%f29, %f27, %f28, %f26;
	bar.sync 	0;
	add.s32 	%r27, %r24, 8;
	mul.wide.u32 	%rd10, %r27, 4;
	add.s64 	%rd11, %rd5, %rd10;
	ld.global.f32 	%f30, [%rd11];
	st.shared.f32 	[%r5], %f30;
	add.s32 	%r28, %r26, 8192;
	mul.wide.u32 	%rd12, %r28, 4;
	add.s64 	%rd13, %rd1, %rd12;
	ld.global.f32 	%f31, [%rd13];
	st.shared.f32 	[%r7], %f31;
	bar.sync 	0;
	ld.shared.f32 	%f32, [%r4];
	ld.shared.f32 	%f33, [%r8];
	fma.rn.f32 	%f34, %f32, %f33, %f29;
	ld.shared.f32 	%f35, [%r4+4];
	ld.shared.f32 	%f36, [%r8+32];
	fma.rn.f32 	%f37, %f35, %f36, %f34;
	ld.shared.f32 	%f38, [%r4+8];
	ld.shared.f32 	%f39, [%r8+64];
	fma.rn.f32 	%f40, %f38, %f39, %f37;
	ld.shared.f32 	%f41, [%r4+12];
	ld.shared.f32 	%f42, [%r8+96];
	fma.rn.f32 	%f43, %f41, %f42, %f40;
	ld.shared.f32 	%f44, [%r4+16];
	ld.shared.f32 	%f45, [%r8+128];
	fma.rn.f32 	%f46, %f44, %f45, %f43;
	ld.shared.f32 	%f47, [%r4+20];
	ld.shared.f32 	%f48, [%r8+160];
	fma.rn.f32 	%f49, %f47, %f48, %f46;
	ld.shared.f32 	%f50, [%r4+24];
	ld.shared.f32 	%f51, [%r8+192];
	fma.rn.f32 	%f52, %f50, %f51, %f49;
	ld.shared.f32 	%f53, [%r4+28];
	ld.shared.f32 	%f54, [%r8+224];
	fma.rn.f32 	%f55, %f53, %f54, %f52;
	bar.sync 	0;
	add.s32 	%r29, %r24, 16;
	mul.wide.u32 	%rd14, %r29, 4;
	add.s64 	%rd15, %rd5, %rd14;
	ld.global.f32 	%f56, [%rd15];
	st.shared.f32 	[%r5], %f56;
	add.s32 	%r30, %r26, 16384;
	mul.wide.u32 	%rd16, %r30, 4;
	add.s64 	%rd17, %rd1, %rd16;
	ld.global.f32 	%f57, [%rd17];
	st.shared.f32 	[%r7], %f57;
	bar.sync 	0;
	ld.shared.f32 	%f58, [%r4];
	ld.shared.f32 	%f59, [%r8];
	fma.rn.f32 	%f60, %f58, %f59, %f55;
	ld.shared.f32 	%f61, [%r4+4];
	ld.shared.f32 	%f62, [%r8+32];
	fma.rn.f32 	%f63, %f61, %f62, %f60;
	ld.shared.f32 	%f64, [%r4+8];
	ld.shared.f32 	%f65, [%r8+64];
	fma.rn.f32 	%f66, %f64, %f65, %f63;
	ld.shared.f32 	%f67, [%r4+12];
	ld.shared.f32 	%f68, [%r8+96];
	fma.rn.f32 	%f69, %f67, %f68, %f66;
	ld.shared.f32 	%f70, [%r4+16];
	ld.shared.f32 	%f71, [%r8+128];
	fma.rn.f32 	%f72, %f70, %f71, %f69;
	ld.shared.f32 	%f73, [%r4+20];
	ld.shared.f32 	%f74, [%r8+160];
	fma.rn.f32 	%f75, %f73, %f74, %f72;
	ld.shared.f32 	%f76, [%r4+24];
	ld.shared.f32 	%f77, [%r8+192];
	fma.rn.f32 	%f78, %f76, %f77, %f75;
	ld.shared.f32 	%f79, [%r4+28];
	ld.shared.f32 	%f80, [%r8+224];
	fma.rn.f32 	%f81, %f79, %f80, %f78;
	bar.sync 	0;
	add.s32 	%r31, %r24, 24;
	mul.wide.u32 	%rd18, %r31, 4;
	add.s64 	%rd19, %rd5, %rd18;
	ld.global.f32 	%f82, [%rd19];
	st.shared.f32 	[%r5], %f82;
	add.s32 	%r32, %r26, 24576;
	mul.wide.u32 	%rd20, %r32, 4;
	add.s64 	%rd21, %rd1, %rd20;
	ld.global.f32 	%f83, [%rd21];
	st.shared.f32 	[%r7], %f83;
	bar.sync 	0;
	ld.shared.f32 	%f84, [%r4];
	ld.shared.f32 	%f85, [%r8];
	fma.rn.f32 	%f86, %f84, %f85, %f81;
	ld.shared.f32 	%f87, [%r4+4];
	ld.shared.f32 	%f88, [%r8+32];
	fma.rn.f32 	%f89, %f87, %f88, %f86;
	ld.shared.f32 	%f90, [%r4+8];
	ld.shared.f32 	%f91, [%r8+64];
	fma.rn.f32 	%f92, %f90, %f91, %f89;
	ld.shared.f32 	%f93, [%r4+12];
	ld.shared.f32 	%f94, [%r8+96];
	fma.rn.f32 	%f95, %f93, %f94, %f92;
	ld.shared.f32 	%f96, [%r4+16];
	ld.shared.f32 	%f97, [%r8+128];
	fma.rn.f32 	%f98, %f96, %f97, %f95;
	ld.shared.f32 	%f99, [%r4+20];
	ld.shared.f32 	%f100, [%r8+160];
	fma.rn.f32 	%f101, %f99, %f100, %f98;
	ld.shared.f32 	%f102, [%r4+24];
	ld.shared.f32 	%f103, [%r8+192];
	fma.rn.f32 	%f104, %f102, %f103, %f101;
	ld.shared.f32 	%f105, [%r4+28];
	ld.shared.f32 	%f106, [%r8+224];
	fma.rn.f32 	%f107, %f105, %f106, %f104;
	bar.sync 	0;
	add.s32 	%r34, %r34, 4;
	setp.ne.s32 	%p1, %r34, 128;
	@%p1 bra 	$L__BB0_1;
	ld.param.u64 	%rd26, [_Z19multiply_matrix_gpuPfS_S__param_2];
	cvta.to.global.u64 	%rd22, %rd26;
	add.s32 	%r33, %r2, %r1;
	mul.wide.u32 	%rd23, %r33, 4;
	add.s64 	%rd24, %rd22, %rd23;
	st.global.f32 	[%rd24], %f107;
	ret;

}


// ===== COMPILED SASS (sm_100) =====

	.target	sm_100

	.elftype	@"ET_EXEC"


//--------------------- .note.nv.tkinfo           --------------------------
	.section	.note.nv.tkinfo,"",@"SHT_NOTE"
	.sectionflags	@"SHF_NOTE_NV_TKINFO"
	.tkinfo
        /*0018*/ 	.word	0x00000002
        /*0030*/ 	.string	""
        /*0030*/ 	.string	"ptxas"
        /*0030*/ 	.string	"Cuda compilation tools, release 13.0, V13.0.88"
        /*0030*/ 	.string	"Build cuda_13.0.r13.0/compiler.36424714_0"
        /*0030*/ 	.string	"-arch sm_100 -m 64 "



//--------------------- .note.nv.cuinfo           --------------------------
	.section	.note.nv.cuinfo,"",@"SHT_NOTE"
	.sectionflags	@"SHF_NOTE_NV_CUINFO"
        /*0018*/ 	.short	0x0002
        /*001a*/ 	.short	0x0064
        /*001c*/ 	.short	0x0082
	.zero		2


//--------------------- .nv.info                  --------------------------
	.section	.nv.info,"",@"SHT_CUDA_INFO"
	.align	4


	//----- nvinfo : EIATTR_REGCOUNT
	.align		4
        /*0000*/ 	.byte	0x04, 0x2f
        /*0002*/ 	.short	(.L_1 - .L_0)
	.align		4
.L_0:
        /*0004*/ 	.word	index@(_Z19multiply_matrix_gpuPfS_S_)
        /*0008*/ 	.word	0x00000020


	//----- nvinfo : EIATTR_FRAME_SIZE
	.align		4
.L_1:
        /*000c*/ 	.byte	0x04, 0x11
        /*000e*/ 	.short	(.L_3 - .L_2)
	.align		4
.L_2:
        /*0010*/ 	.word	index@(_Z19multiply_matrix_gpuPfS_S_)
        /*0014*/ 	.word	0x00000000


	//----- nvinfo : EIATTR_MIN_STACK_SIZE
	.align		4
.L_3:
        /*0018*/ 	.byte	0x04, 0x12
        /*001a*/ 	.short	(.L_5 - .L_4)
	.align		4
.L_4:
        /*001c*/ 	.word	index@(_Z19multiply_matrix_gpuPfS_S_)
        /*0020*/ 	.word	0x00000000
.L_5:


//--------------------- .nv.compat                --------------------------
	.section	.nv.compat,"",@"SHT_CUDA_COMPAT_INFO"
	.align	4
        /*0000*/ 	.byte	0x02, 0x09, 0x00, 0x00, 0x02, 0x02, 0x01, 0x00, 0x02, 0x05, 0x05, 0x00, 0x03, 0x07, 0x01, 0x01
        /*0010*/ 	.byte	0x02, 0x03, 0x00, 0x00, 0x02, 0x06, 0x01, 0x00, 0x04, 0x0b, 0x08, 0x00, 0x09, 0x00, 0x00, 0x00
        /*0020*/ 	.byte	0x00, 0x00, 0x00, 0x00


//--------------------- .nv.info._Z19multiply_matrix_gpuPfS_S_ --------------------------
	.section	.nv.info._Z19multiply_matrix_gpuPfS_S_,"",@"SHT_CUDA_INFO"
	.sectionflags	@""
	.align	4


	//----- nvinfo : EIATTR_CUDA_API_VERSION
	.align		4
        /*0000*/ 	.byte	0x04, 0x37
        /*0002*/ 	.short	(.L_7 - .L_6)
.L_6:
        /*0004*/ 	.word	0x00000082


	//----- nvinfo : EIATTR_KPARAM_INFO
	.align		4
.L_7:
        /*0008*/ 	.byte	0x04, 0x17
        /*000a*/ 	.short	(.L_9 - .L_8)
.L_8:
        /*000c*/ 	.word	0x00000000
        /*0010*/ 	.short	0x0002
        /*0012*/ 	.short	0x0010
        /*0014*/ 	.byte	0x00, 0xf5, 0x21, 0x00


	//----- nvinfo : EIATTR_KPARAM_INFO
	.align		4
.L_9:
        /*0018*/ 	.byte	0x04, 0x17
        /*001a*/ 	.short	(.L_11 - .L_10)
.L_10:
        /*001c*/ 	.word	0x00000000
        /*0020*/ 	.short	0x0001
        /*0022*/ 	.short	0x0008
        /*0024*/ 	.byte	0x00, 0xf5, 0x21, 0x00


	//----- nvinfo : EIATTR_KPARAM_INFO
	.align		4
.L_11:
        /*0028*/ 	.byte	0x04, 0x17
        /*002a*/ 	.short	(.L_13 - .L_12)
.L_12:
        /*002c*/ 	.word	0x00000000
        /*0030*/ 	.short	0x0000
        /*0032*/ 	.short	0x0000
        /*0034*/ 	.byte	0x00, 0xf5, 0x21, 0x00


	//----- nvinfo : EIATTR_SPARSE_MMA_MASK
	.align		4
.L_13:
        /*0038*/ 	.byte	0x03, 0x50
        /*003a*/ 	.short	0x0000


	//----- nvinfo : EIATTR_MAXREG_COUNT
	.align		4
        /*003c*/ 	.byte	0x03, 0x1b
        /*003e*/ 	.short	0x00ff


	//----- nvinfo : EIATTR_NUM_BARRIERS
	.align		4
        /*0040*/ 	.byte	0x02, 0x4c
        /*0042*/ 	.byte	0x01
	.zero		1


	//----- nvinfo : EIATTR_MERCURY_ISA_VERSION
	.align		4
        /*0044*/ 	.byte	0x03, 0x5f
        /*0046*/ 	.short	0x0101


	//----- nvinfo : EIATTR_VRC_CTA_INIT_COUNT
	.align		4
        /*0048*/ 	.byte	0x02, 0x4a
	.zero		1
	.zero		1


	//----- nvinfo : EIATTR_EXIT_INSTR_OFFSETS
	.align		4
        /*004c*/ 	.byte	0x04, 0x1c
        /*004e*/ 	.short	(.L_15 - .L_14)


	//   ....[0]....
.L_14:
        /*0050*/ 	.word	0x000008f0


	//----- nvinfo : EIATTR_CBANK_PARAM_SIZE
	.align		4
.L_15:
        /*0054*/ 	.byte	0x03, 0x19
        /*0056*/ 	.short	0x0018


	//----- nvinfo : EIATTR_PARAM_CBANK
	.align		4
        /*0058*/ 	.byte	0x04, 0x0a
        /*005a*/ 	.short	(.L_17 - .L_16)
	.align		4
.L_16:
        /*005c*/ 	.word	index@(.nv.constant0._Z19multiply_matrix_gpuPfS_S_)
        /*0060*/ 	.short	0x0380
        /*0062*/ 	.short	0x0018


	//----- nvinfo : EIATTR_SW_WAR
	.align		4
.L_17:
        /*0064*/ 	.byte	0x04, 0x36
        /*0066*/ 	.short	(.L_19 - .L_18)
.L_18:
        /*0068*/ 	.word	0x00000008
.L_19:


//--------------------- .nv.callgraph             --------------------------
	.section	.nv.callgraph,"",@"SHT_CUDA_CALLGRAPH"
	.align	4
	.sectionentsize	8
	.align		4
        /*0000*/ 	.word	0x00000000
	.align		4
        /*0004*/ 	.word	0xffffffff
	.align		4
        /*0008*/ 	.word	0x00000000
	.align		4
        /*000c*/ 	.word	0xfffffffe
	.align		4
        /*0010*/ 	.word	0x00000000
	.align		4
        /*0014*/ 	.word	0xfffffffd
	.align		4
        /*0018*/ 	.word	0x00000000
	.align		4
        /*001c*/ 	.word	0xfffffffc


//--------------------- .text._Z19multiply_matrix_gpuPfS_S_ --------------------------
	.section	.text._Z19multiply_matrix_gpuPfS_S_,"ax",@progbits
	.align	128
        .global         _Z19multiply_matrix_gpuPfS_S_
        .type           _Z19multiply_matrix_gpuPfS_S_,@function
        .size           _Z19multiply_matrix_gpuPfS_S_,(.L_x_2 - _Z19multiply_matrix_gpuPfS_S_)
        .other          _Z19multiply_matrix_gpuPfS_S_,@"STO_CUDA_ENTRY STV_DEFAULT"
_Z19multiply_matrix_gpuPfS_S_:
.text._Z19multiply_matrix_gpuPfS_S_:
[----:B------:R-:W-:Y:S01]  /*0000*/  LDC R1, c[0x0][0x37c] ;  /* 0x0000df00ff017b82 */ /* 0x000fe20000000800 */
[----:B------:R-:W0:Y:S07]  /*0010*/  S2R R8, SR_TID.Y ;  /* 0x0000000000087919 */ /* 0x000e2e0000002200 */
[----:B------:R-:W1:Y:S01]  /*0020*/  S2UR UR6, SR_CgaCtaId ;  /* 0x00000000000679c3 */ /* 0x000e620000008800 */
[----:B------:R-:W-:Y:S01]  /*0030*/  UMOV UR4, 0x400 ;  /* 0x0000040000047882 */ /* 0x000fe20000000000 */
[----:B------:R-:W-:Y:S01]  /*0040*/  HFMA2 R25, -RZ, RZ, 0, 0 ;  /* 0x00000000ff197431 */ /* 0x000fe200000001ff */
[----:B------:R-:W2:Y:S01]  /*0050*/  S2R R17, SR_CTAID.X ;  /* 0x0000000000117919 */ /* 0x000ea20000002500 */
[----:B------:R-:W-:Y:S01]  /*0060*/  UIADD3 UR5, UPT, UPT, UR4, 0x100, URZ ;  /* 0x0000010004057890 */ /* 0x000fe2000fffe0ff */
[----:B------:R-:W-:Y:S01]  /*0070*/  MOV R2, RZ ;  /* 0x000000ff00027202 */ /* 0x000fe20000000f00 */
[----:B------:R-:W3:Y:S01]  /*0080*/  LDCU.64 UR8, c[0x0][0x358] ;  /* 0x00006b00ff0877ac */ /* 0x000ee20008000a00 */
[----:B------:R-:W2:Y:S01]  /*0090*/  S2R R9, SR_TID.X ;  /* 0x0000000000097919 */ /* 0x000ea20000002100 */
[----:B------:R-:W4:Y:S01]  /*00a0*/  LDC.64 R22, c[0x0][0x380] ;  /* 0x0000e000ff167b82 */ /* 0x000f220000000a00 */
[----:B------:R-:W5:Y:S07]  /*00b0*/  S2R R3, SR_CTAID.Y ;  /* 0x0000000000037919 */ /* 0x000f6e0000002600 */
[----:B------:R-:W3:Y:S01]  /*00c0*/  LDC.64 R20, c[0x0][0x388] ;  /* 0x0000e200ff147b82 */ /* 0x000ee20000000a00 */
[----:B-1----:R-:W-:-:S02]  /*00d0*/  ULEA UR4, UR6, UR4, 0x18 ;  /* 0x0000000406047291 */ /* 0x002fc4000f8ec0ff */
[----:B------:R-:W-:Y:S01]  /*00e0*/  ULEA UR5, UR6, UR5, 0x18 ;  /* 0x0000000506057291 */ /* 0x000fe2000f8ec0ff */
[----:B0-----:R-:W-:-:S03]  /*00f0*/  SHF.L.U32 R0, R8, 0xa, RZ ;  /* 0x0000000a08007819 */ /* 0x001fc600000006ff */
[----:B------:R-:W-:Y:S02]  /*0100*/  LEA R6, R8, UR4, 0x5 ;  /* 0x0000000408067c11 */ /* 0x000fe4000f8e28ff */
[----:B--2---:R-:W-:Y:S02]  /*0110*/  LEA R17, R17, R9, 0x3 ;  /* 0x0000000911117211 */ /* 0x004fe400078e18ff */
[----:B------:R-:W-:Y:S02]  /*0120*/  LEA R4, R9, R6, 0x2 ;  /* 0x0000000609047211 */ /* 0x000fe400078e10ff */
[-C--:B-----5:R-:W-:Y:S02]  /*0130*/  LEA R16, R3, R0.reuse, 0xd ;  /* 0x0000000003107211 */ /* 0x0a0fe400078e68ff */
[----:B------:R-:W-:Y:S02]  /*0140*/  LEA R3, R9, UR5, 0x2 ;  /* 0x0000000509037c11 */ /* 0x000fe4000f8e10ff */
[----:B------:R-:W-:-:S02]  /*0150*/  IADD3 R5, PT, PT, R17, R0, RZ ;  /* 0x0000000011057210 */ /* 0x000fc40007ffe0ff */
[----:B------:R-:W-:Y:S02]  /*0160*/  LOP3.LUT R7, R16, R9, RZ, 0xfc, !PT ;  /* 0x0000000910077212 */ /* 0x000fe400078efcff */
[----:B------:R-:W-:-:S07]  /*0170*/  LEA R0, R8, R3, 0x5 ;  /* 0x0000000308007211 */ /* 0x000fce00078e28ff */
.L_x_0:
[C---:B------:R-:W-:Y:S02]  /*0180*/  LEA R19, R2.reuse, R7, 0x3 ;  /* 0x0000000702137211 */ /* 0x040fe400078e18ff */
[----:B------:R-:W-:-:S03]  /*0190*/  LEA R18, R2, R5, 0xd ;  /* 0x0000000502127211 */ /* 0x000fc600078e68ff */
[----:B----4-:R-:W-:-:S04]  /*01a0*/  IMAD.WIDE.U32 R14, R19, 0x4, R22 ;  /* 0x00000004130e7825 */ /* 0x010fc800078e0016 */
[C---:B---3--:R-:W-:Y:S02]  /*01b0*/  IMAD.WIDE.U32 R12, R18.reuse, 0x4, R20 ;  /* 0x00000004120c7825 */ /* 0x048fe400078e0014 */
[----:B------:R-:W2:Y:S04]  /*01c0*/  LDG.E R15, desc[UR8][R14.64] ;  /* 0x000000080e0f7981 */ /* 0x000ea8000c1e1900 */
[----:B------:R-:W3:Y:S04]  /*01d0*/  LDG.E R29, desc[UR8][R12.64] ;  /* 0x000000080c1d7981 */ /* 0x000ee8000c1e1900 */
[----:B--2---:R-:W-:Y:S04]  /*01e0*/  STS [R4], R15 ;  /* 0x0000000f04007388 */ /* 0x004fe80000000800 */
[----:B---3--:R0:W-:Y:S01]  /*01f0*/  STS [R0], R29 ;  /* 0x0000001d00007388 */ /* 0x0081e20000000800 */
[----:B------:R-:W-:Y:S01]  /*0200*/  BAR.SYNC.DEFER_BLOCKING 0x0 ;  /* 0x0000000000007b1d */ /* 0x000fe20000010000 */
[----:B0-----:R-:W-:-:S05]  /*0210*/  IADD3 R29, PT, PT, R18, 0x2000, RZ ;  /* 0x00002000121d7810 */ /* 0x001fca0007ffe0ff */
[----:B------:R-:W-:Y:S04]  /*0220*/  LDS R24, [R3] ;  /* 0x0000000003187984 */ /* 0x000fe80000000800 */
[----:B------:R-:W0:Y:S04]  /*0230*/  LDS.128 R8, [R6] ;  /* 0x0000000006087984 */ /* 0x000e280000000c00 */
[----:B------:R-:W1:Y:S04]  /*0240*/  LDS R26, [R3+0x20] ;  /* 0x00002000031a7984 */ /* 0x000e680000000800 */
[----:B------:R-:W2:Y:S04]  /*0250*/  LDS R27, [R3+0x40] ;  /* 0x00004000031b7984 */ /* 0x000ea80000000800 */
[----:B------:R-:W-:Y:S01]  /*0260*/  LDS.128 R12, [R6+0x10] ;  /* 0x00001000060c7984 */ /* 0x000fe20000000c00 */
[----:B0-----:R-:W-:Y:S01]  /*0270*/  FFMA R24, R8, R24, R25 ;  /* 0x0000001808187223 */ /* 0x001fe20000000019 */
[----:B------:R-:W-:-:S02]  /*0280*/  IADD3 R25, PT, PT, R19, 0x8, RZ ;  /* 0x0000000813197810 */ /* 0x000fc40007ffe0ff */
[----:B------:R-:W0:Y:S01]  /*0290*/  LDS R8, [R3+0x60] ;  /* 0x0000600003087984 */ /* 0x000e220000000800 */
[----:B-1----:R-:W-:-:S03]  /*02a0*/  FFMA R24, R26, R9, R24 ;  /* 0x000000091a187223 */ /* 0x002fc60000000018 */
[----:B------:R-:W1:Y:S01]  /*02b0*/  LDS R9, [R3+0x80] ;  /* 0x0000800003097984 */ /* 0x000e620000000800 */
[----:B--2---:R-:W-:-:S04]  /*02c0*/  FFMA R27, R27, R10, R24 ;  /* 0x0000000a1b1b7223 */ /* 0x004fc80000000018 */
[----:B0-----:R-:W-:Y:S01]  /*02d0*/  FFMA R11, R8, R11, R27 ;  /* 0x0000000b080b7223 */ /* 0x001fe2000000001b */
[----:B------:R-:W-:-:S04]  /*02e0*/  IMAD.WIDE.U32 R26, R25, 0x4, R22 ;  /* 0x00000004191a7825 */ /* 0x000fc800078e0016 */
[----:B-1----:R-:W-:Y:S01]  /*02f0*/  FFMA R8, R12, R9, R11 ;  /* 0x000000090c087223 */ /* 0x002fe2000000000b */
[----:B------:R-:W-:Y:S01]  /*0300*/  IMAD.WIDE.U32 R24, R29, 0x4, R20 ;  /* 0x000000041d187825 */ /* 0x000fe200078e0014 */
[----:B------:R-:W0:Y:S04]  /*0310*/  LDS R9, [R3+0xa0] ;  /* 0x0000a00003097984 */ /* 0x000e280000000800 */
[----:B------:R-:W1:Y:S04]  /*0320*/  LDS R29, [R3+0xc0] ;  /* 0x0000c000031d7984 */ /* 0x000e680000000800 */
[----:B------:R-:W2:Y:S01]  /*0330*/  LDS R12, [R3+0xe0] ;  /* 0x0000e000030c7984 */ /* 0x000ea20000000800 */
[----:B------:R-:W-:Y:S06]  /*0340*/  BAR.SYNC.DEFER_BLOCKING 0x0 ;  /* 0x0000000000007b1d */ /* 0x000fec0000010000 */
[----:B------:R-:W3:Y:S04]  /*0350*/  LDG.E R26, desc[UR8][R26.64] ;  /* 0x000000081a1a7981 */ /* 0x000ee8000c1e1900 */
[----:B------:R-:W4:Y:S01]  /*0360*/  LDG.E R25, desc[UR8][R24.64] ;  /* 0x0000000818197981 */ /* 0x000f22000c1e1900 */
[----:B0-----:R-:W-:-:S04]  /*0370*/  FFMA R13, R9, R13, R8 ;  /* 0x0000000d090d7223 */ /* 0x001fc80000000008 */
[----:B-1----:R-:W-:Y:S01]  /*0380*/  FFMA R13, R29, R14, R13 ;  /* 0x0000000e1d0d7223 */ /* 0x002fe2000000000d */
[----:B------:R-:W-:-:S03]  /*0390*/  IADD3 R29, PT, PT, R18, 0x4000, RZ ;  /* 0x00004000121d7810 */ /* 0x000fc60007ffe0ff */
[----:B--2---:R-:W-:Y:S01]  /*03a0*/  FFMA R13, R12, R15, R13 ;  /* 0x0000000f0c0d7223 */ /* 0x004fe2000000000d */
[----:B---3--:R-:W-:Y:S04]  /*03b0*/  STS [R4], R26 ;  /* 0x0000001a04007388 */ /* 0x008fe80000000800 */
[----:B----4-:R0:W-:Y:S01]  /*03c0*/  STS [R0], R25 ;  /* 0x0000001900007388 */ /* 0x0101e20000000800 */
[----:B------:R-:W-:Y:S01]  /*03d0*/  BAR.SYNC.DEFER_BLOCKING 0x0 ;  /* 0x0000000000007b1d */ /* 0x000fe20000010000 */
[----:B0-----:R-:W-:-:S05]  /*03e0*/  IADD3 R25, PT, PT, R19, 0x10, RZ ;  /* 0x0000001013197810 */ /* 0x001fca0007ffe0ff */
[----:B------:R-:W-:Y:S04]  /*03f0*/  LDS R24, [R3] ;  /* 0x0000000003187984 */ /* 0x000fe80000000800 */
[----:B------:R-:W0:Y:S04]  /*0400*/  LDS.128 R8, [R6] ;  /* 0x0000000006087984 */ /* 0x000e280000000c00 */
[----:B------:R-:W1:Y:S04]  /*0410*/  LDS R28, [R3+0x20] ;  /* 0x00002000031c7984 */ /* 0x000e680000000800 */
[----:B------:R-:W2:Y:S01]  /*0420*/  LDS R27, [R3+0x40] ;  /* 0x00004000031b7984 */ /* 0x000ea20000000800 */
[----:B0-----:R-:W-:-:S03]  /*0430*/  FFMA R13, R8, R24, R13 ;  /* 0x00000018080d7223 */ /* 0x001fc6000000000d */
[----:B------:R-:W0:Y:S01]  /*0440*/  LDS R8, [R3+0x60] ;  /* 0x0000600003087984 */ /* 0x000e220000000800 */
[----:B-1----:R-:W-:-:S03]  /*0450*/  FFMA R28, R28, R9, R13 ;  /* 0x000000091c1c7223 */ /* 0x002fc6000000000d */
[----:B------:R-:W-:Y:S01]  /*0460*/  LDS R9, [R3+0x80] ;  /* 0x0000800003097984 */ /* 0x000fe20000000800 */
[----:B--2---:R-:W-:-:S03]  /*0470*/  FFMA R27, R27, R10, R28 ;  /* 0x0000000a1b1b7223 */ /* 0x004fc6000000001c */
[----:B------:R-:W1:Y:S01]  /*0480*/  LDS.128 R12, [R6+0x10] ;  /* 0x00001000060c7984 */ /* 0x000e620000000c00 */
[----:B0-----:R-:W-:Y:S01]  /*0490*/  FFMA R11, R8, R11, R27 ;  /* 0x0000000b080b7223 */ /* 0x001fe2000000001b */
[----:B------:R-:W-:-:S04]  /*04a0*/  IMAD.WIDE.U32 R26, R25, 0x4, R22 ;  /* 0x00000004191a7825 */ /* 0x000fc800078e0016 */
[----:B------:R-:W-:Y:S02]  /*04b0*/  IMAD.WIDE.U32 R24, R29, 0x4, R20 ;  /* 0x000000041d187825 */ /* 0x000fe400078e0014 */
[----:B------:R-:W-:Y:S02]  /*04c0*/  LDS R29, [R3+0xc0] ;  /* 0x0000c000031d7984 */ /* 0x000fe40000000800 */
[----:B-1----:R-:W-:Y:S02]  /*04d0*/  FFMA R8, R12, R9, R11 ;  /* 0x000000090c087223 */ /* 0x002fe4000000000b */
[----:B------:R-:W0:Y:S04]  /*04e0*/  LDS R9, [R3+0xa0] ;  /* 0x0000a00003097984 */ /* 0x000e280000000800 */
[----:B------:R-:W1:Y:S01]  /*04f0*/  LDS R12, [R3+0xe0] ;  /* 0x0000e000030c7984 */ /* 0x000e620000000800 */
[----:B------:R-:W-:Y:S06]  /*0500*/  BAR.SYNC.DEFER_BLOCKING 0x0 ;  /* 0x0000000000007b1d */ /* 0x000fec0000010000 */
[----:B------:R-:W2:Y:S04]  /*0510*/  LDG.E R27, desc[UR8][R26.64] ;  /* 0x000000081a1b7981 */ /* 0x000ea8000c1e1900 */
[----:B------:R-:W3:Y:S01]  /*0520*/  LDG.E R25, desc[UR8][R24.64] ;  /* 0x0000000818197981 */ /* 0x000ee2000c1e1900 */
[----:B0-----:R-:W-:-:S04]  /*0530*/  FFMA R13, R9, R13, R8 ;  /* 0x0000000d090d7223 */ /* 0x001fc80000000008 */
[----:B------:R-:W-:-:S04]  /*0540*/  FFMA R29, R29, R14, R13 ;  /* 0x0000000e1d1d7223 */ /* 0x000fc8000000000d */
[----:B-1----:R-:W-:Y:S01]  /*0550*/  FFMA R15, R12, R15, R29 ;  /* 0x0000000f0c0f7223 */ /* 0x002fe2000000001d */
[----:B--2---:R-:W-:Y:S04]  /*0560*/  STS [R4], R27 ;  /* 0x0000001b04007388 */ /* 0x004fe80000000800 */
[----:B---3--:R0:W-:Y:S01]  /*0570*/  STS [R0], R25 ;  /* 0x0000001900007388 */ /* 0x0081e20000000800 */
[----:B------:R-:W-:Y:S01]  /*0580*/  BAR.SYNC.DEFER_BLOCKING 0x0 ;  /* 0x0000000000007b1d */ /* 0x000fe20000010000 */
[----:B0-----:R-:W-:Y:S02]  /*0590*/  IADD3 R25, PT, PT, R19, 0x18, RZ ;  /* 0x0000001813197810 */ /* 0x001fe40007ffe0ff */
[----:B------:R-:W-:-:S05]  /*05a0*/  IADD3 R19, PT, PT, R18, 0x6000, RZ ;  /* 0x0000600012137810 */ /* 0x000fca0007ffe0ff */
[----:B------:R-:W-:Y:S01]  /*05b0*/  IMAD.WIDE.U32 R18, R19, 0x4, R20 ;  /* 0x0000000413127825 */ /* 0x000fe200078e0014 */
[----:B------:R-:W-:Y:S04]  /*05c0*/  LDS R28, [R3] ;  /* 0x00000000031c7984 */ /* 0x000fe80000000800 */
[----:B------:R-:W0:Y:S04]  /*05d0*/  LDS.128 R8, [R6] ;  /* 0x0000000006087984 */ /* 0x000e280000000c00 */
[----:B------:R-:W1:Y:S04]  /*05e0*/  LDS R24, [R3+0x20] ;  /* 0x0000200003187984 */ /* 0x000e680000000800 */
[----:B------:R-:W2:Y:S04]  /*05f0*/  LDS R13, [R3+0x40] ;  /* 0x00004000030d7984 */ /* 0x000ea80000000800 */
[----:B------:R-:W3:Y:S04]  /*0600*/  LDS R14, [R3+0x60] ;  /* 0x00006000030e7984 */ /* 0x000ee80000000800 */
[----:B------:R-:W-:Y:S04]  /*0610*/  LDS R27, [R3+0xc0] ;  /* 0x0000c000031b7984 */ /* 0x000fe80000000800 */
[----:B------:R-:W-:Y:S01]  /*0620*/  LDS R26, [R3+0xe0] ;  /* 0x0000e000031a7984 */ /* 0x000fe20000000800 */
[----:B0-----:R-:W-:-:S03]  /*0630*/  FFMA R8, R8, R28, R15 ;  /* 0x0000001c08087223 */ /* 0x001fc6000000000f */
[----:B------:R-:W-:Y:S01]  /*0640*/  LDS R28, [R3+0xa0] ;  /* 0x0000a000031c7984 */ /* 0x000fe20000000800 */
[----:B-1----:R-:W-:Y:S01]  /*0650*/  FFMA R8, R24, R9, R8 ;  /* 0x0000000918087223 */ /* 0x002fe20000000008 */
[----:B------:R-:W-:-:S04]  /*0660*/  IMAD.WIDE.U32 R24, R25, 0x4, R22 ;  /* 0x0000000419187825 */ /* 0x000fc800078e0016 */
[----:B--2---:R-:W-:Y:S02]  /*0670*/  FFMA R13, R13, R10, R8 ;  /* 0x0000000a0d0d7223 */ /* 0x004fe40000000008 */
[----:B------:R-:W-:Y:S02]  /*0680*/  LDS R8, [R3+0x80] ;  /* 0x0000800003087984 */ /* 0x000fe40000000800 */
[----:B---3--:R-:W-:Y:S02]  /*0690*/  FFMA R11, R14, R11, R13 ;  /* 0x0000000b0e0b7223 */ /* 0x008fe4000000000d */
[----:B------:R-:W0:Y:S01]  /*06a0*/  LDS.128 R12, [R6+0x10] ;  /* 0x00001000060c7984 */ /* 0x000e220000000c00 */
[----:B------:R-:W-:Y:S06]  /*06b0*/  BAR.SYNC.DEFER_BLOCKING 0x0 ;  /* 0x0000000000007b1d */ /* 0x000fec0000010000 */
[----:B------:R-:W2:Y:S04]  /*06c0*/  LDG.E R24, desc[UR8][R24.64] ;  /* 0x0000000818187981 */ /* 0x000ea8000c1e1900 */
[----:B------:R-:W3:Y:S01]  /*06d0*/  LDG.E R19, desc[UR8][R18.64] ;  /* 0x0000000812137981 */ /* 0x000ee2000c1e1900 */
[----:B------:R-:W-:-:S04]  /*06e0*/  IADD3 R2, PT, PT, R2, 0x4, RZ ;  /* 0x0000000402027810 */ /* 0x000fc80007ffe0ff */
[----:B------:R-:W-:Y:S01]  /*06f0*/  ISETP.NE.AND P0, PT, R2, 0x80, PT ;  /* 0x000000800200780c */ /* 0x000fe20003f05270 */
[----:B0-----:R-:W-:-:S04]  /*0700*/  FFMA R12, R12, R8, R11 ;  /* 0x000000080c0c7223 */ /* 0x001fc8000000000b */
[----:B------:R-:W-:-:S04]  /*0710*/  FFMA R12, R28, R13, R12 ;  /* 0x0000000d1c0c7223 */ /* 0x000fc8000000000c */
[----:B------:R-:W-:-:S04]  /*0720*/  FFMA R27, R27, R14, R12 ;  /* 0x0000000e1b1b7223 */ /* 0x000fc8000000000c */
[----:B------:R-:W-:Y:S01]  /*0730*/  FFMA R15, R26, R15, R27 ;  /* 0x0000000f1a0f7223 */ /* 0x000fe2000000001b */
[----:B--2---:R-:W-:Y:S04]  /*0740*/  STS [R4], R24 ;  /* 0x0000001804007388 */ /* 0x004fe80000000800 */
[----:B---3--:R-:W-:Y:S01]  /*0750*/  STS [R0], R19 ;  /* 0x0000001300007388 */ /* 0x008fe20000000800 */
[----:B------:R-:W-:Y:S06]  /*0760*/  BAR.SYNC.DEFER_BLOCKING 0x0 ;  /* 0x0000000000007b1d */ /* 0x000fec0000010000 */
[----:B------:R-:W-:Y:S04]  /*0770*/  LDS R19, [R3] ;  /* 0x0000000003137984 */ /* 0x000fe80000000800 */
[----:B------:R-:W0:Y:S04]  /*0780*/  LDS.128 R8, [R6] ;  /* 0x0000000006087984 */ /* 0x000e280000000c00 */
[----:B------:R-:W1:Y:S04]  /*0790*/  LDS R29, [R3+0x20] ;  /* 0x00002000031d7984 */ /* 0x000e680000000800 */
[----:B------:R-:W2:Y:S04]  /*07a0*/  LDS R25, [R3+0x40] ;  /* 0x0000400003197984 */ /* 0x000ea80000000800 */
[----:B------:R-:W3:Y:S04]  /*07b0*/  LDS R18, [R3+0x60] ;  /* 0x0000600003127984 */ /* 0x000ee80000000800 */
[----:B------:R-:W-:Y:S01]  /*07c0*/  LDS R27, [R3+0xa0] ;  /* 0x0000a000031b7984 */ /* 0x000fe20000000800 */
[----:B0-----:R-:W-:-:S03]  /*07d0*/  FFMA R8, R8, R19, R15 ;  /* 0x0000001308087223 */ /* 0x001fc6000000000f */
[----:B------:R-:W-:Y:S01]  /*07e0*/  LDS R19, [R3+0x80] ;  /* 0x0000800003137984 */ /* 0x000fe20000000800 */
[----:B-1----:R-:W-:-:S03]  /*07f0*/  FFMA R24, R29, R9, R8 ;  /* 0x000000091d187223 */ /* 0x002fc60000000008 */
[----:B------:R-:W0:Y:S01]  /*0800*/  LDS.128 R12, [R6+0x10] ;  /* 0x00001000060c7984 */ /* 0x000e220000000c00 */
[----:B--2---:R-:W-:-:S03]  /*0810*/  FFMA R25, R25, R10, R24 ;  /* 0x0000000a19197223 */ /* 0x004fc60000000018 */
[----:B------:R-:W1:Y:S01]  /*0820*/  LDS R9, [R3+0xc0] ;  /* 0x0000c00003097984 */ /* 0x000e620000000800 */
[----:B---3--:R-:W-:-:S03]  /*0830*/  FFMA R11, R18, R11, R25 ;  /* 0x0000000b120b7223 */ /* 0x008fc60000000019 */
[----:B------:R-:W2:Y:S01]  /*0840*/  LDS R8, [R3+0xe0] ;  /* 0x0000e00003087984 */ /* 0x000ea20000000800 */
[----:B0-----:R-:W-:-:S04]  /*0850*/  FFMA R12, R12, R19, R11 ;  /* 0x000000130c0c7223 */ /* 0x001fc8000000000b */
[----:B------:R-:W-:-:S04]  /*0860*/  FFMA R12, R27, R13, R12 ;  /* 0x0000000d1b0c7223 */ /* 0x000fc8000000000c */
[----:B-1----:R-:W-:-:S04]  /*0870*/  FFMA R9, R9, R14, R12 ;  /* 0x0000000e09097223 */ /* 0x002fc8000000000c */
[----:B--2---:R-:W-:Y:S01]  /*0880*/  FFMA R25, R8, R15, R9 ;  /* 0x0000000f08197223 */ /* 0x004fe20000000009 */
[----:B------:R-:W-:Y:S06]  /*0890*/  BAR.SYNC.DEFER_BLOCKING 0x0 ;  /* 0x0000000000007b1d */ /* 0x000fec0000010000 */
[----:B------:R-:W-:Y:S05]  /*08a0*/  @P0 BRA `(.L_x_0) ;  /* 0xfffffff800340947 */ /* 0x000fea000383ffff */
[----:B------:R-:W0:Y:S01]  /*08b0*/  LDC.64 R2, c[0x0][0x390] ;  /* 0x0000e400ff027b82 */ /* 0x000e220000000a00 */
[----:B------:R-:W-:-:S05]  /*08c0*/  IADD3 R17, PT, PT, R17, R16, RZ ;  /* 0x0000001011117210 */ /* 0x000fca0007ffe0ff */
[----:B0-----:R-:W-:-:S05]  /*08d0*/  IMAD.WIDE.U32 R2, R17, 0x4, R2 ;  /* 0x0000000411027825 */ /* 0x001fca00078e0002 */
[----:B------:R-:W-:Y:S01]  /*08e0*/  STG.E desc[UR8][R2.64], R25 ;  /* 0x0000001902007986 */ /* 0x000fe2000c101908 */
[----:B------:R-:W-:Y:S05]  /*08f0*/  EXIT ;  /* 0x000000000000794d */ /* 0x000fea0003800000 */
.L_x_1:
[----:B------:R-:W-:-:S00]  /*0900*/  BRA `(.L_x_1) ;  /* 0xfffffffc00fc7947 */ /* 0x000fc0000383ffff */
[----:B------:R-:W-:-:S00]  /*0910*/  NOP ;  /* 0x0000000000007918 */ /* 0x000fc00000000000 */
        /* <DEDUP_REMOVED lines=14> */
.L_x_2:


//--------------------- .nv.shared._Z19multiply_matrix_gpuPfS_S_ --------------------------
	.section	.nv.shared._Z19multiply_matrix_gpuPfS_S_,"aw",@nobits
	.sectionflags	@""
	.align	4
.nv.shared._Z19multiply_matrix_gpuPfS_S_:
	.zero		1536


//--------------------- .nv.shared.reserved.0     --------------------------
	.section	.nv.shared.reserved.0,"aw",@nobits
	.weak		__nv_reservedSMEM_offset_0_alias
	.size		__nv_reservedSMEM_offset_0_alias, 0, 64
	.other		__nv_reservedSMEM_offset_0_alias,@"STO_CUDA_RESERVED_SHARED STV_DEFAULT"
__nv_reservedSMEM_offset_0_alias:
	.zero		0
	.zero		64


//--------------------- .nv.constant0._Z19multiply_matrix_gpuPfS_S_ --------------------------
	.section	.nv.constant0._Z19multiply_matrix_gpuPfS_S_,"a",@progbits
	.sectionflags	@""
	.align	4
.nv.constant0._Z19multiply_matrix_gpuPfS_S_:
	.zero		920


//--------------------- SYMBOLS --------------------------

	.type		.nv.reservedSmem.offset0,@object
	.size		.nv.reservedSmem.offset0,0x4
	.type		.nv.reservedSmem.cap,@object
	.size		.nv.reservedSmem.cap,0x4
